	.headerflags	@"EF_CUDA_TEXMODE_UNIFIED EF_CUDA_64BIT_ADDRESS EF_CUDA_ACCELERATORS EF_CUDA_SM90 EF_CUDA_VIRTUAL_SM(EF_CUDA_SM90)"
	.elftype	@"ET_EXEC"


//--------------------- .nv.info                  --------------------------
	.section	.nv.info,"",@"SHT_CUDA_INFO"
	.align	4


	//----- nvinfo : EIATTR_REGCOUNT
	.align		4
        /*0000*/ 	.byte	0x04, 0x2f
        /*0002*/ 	.short	(.L_1 - .L_0)
	.align		4
.L_0:
        /*0004*/ 	.word	index@(triton_poi_fused_relu_5)
        /*0008*/ 	.word	0x0000000c


	//----- nvinfo : EIATTR_MIN_STACK_SIZE
	.align		4
.L_1:
        /*000c*/ 	.byte	0x04, 0x12
        /*000e*/ 	.short	(.L_3 - .L_2)
	.align		4
.L_2:
        /*0010*/ 	.word	index@(triton_poi_fused_relu_5)
        /*0014*/ 	.word	0x00000000


	//----- nvinfo : EIATTR_FRAME_SIZE
	.align		4
.L_3:
        /*0018*/ 	.byte	0x04, 0x11
        /*001a*/ 	.short	(.L_5 - .L_4)
	.align		4
.L_4:
        /*001c*/ 	.word	index@(triton_poi_fused_relu_5)
        /*0020*/ 	.word	0x00000000


	//----- nvinfo : EIATTR_MIN_STACK_SIZE
	.align		4
.L_5:
        /*0024*/ 	.byte	0x04, 0x12
        /*0026*/ 	.short	(.L_7 - .L_6)
	.align		4
.L_6:
        /*0028*/ 	.word	index@(triton_poi_fused_relu_5)
        /*002c*/ 	.word	0x00000000
.L_7:


//--------------------- .nv.info.triton_poi_fused_relu_5 --------------------------
	.section	.nv.info.triton_poi_fused_relu_5,"",@"SHT_CUDA_INFO"
	.sectionflags	@""
	.align	4


	//----- nvinfo : EIATTR_CUDA_API_VERSION
	.align		4
        /*0000*/ 	.byte	0x04, 0x37
        /*0002*/ 	.short	(.L_9 - .L_8)
.L_8:
        /*0004*/ 	.word	0x0000007c


	//----- nvinfo : EIATTR_KPARAM_INFO
	.align		4
.L_9:
        /*0008*/ 	.byte	0x04, 0x17
        /*000a*/ 	.short	(.L_11 - .L_10)
.L_10:
        /*000c*/ 	.word	0x00000000
        /*0010*/ 	.short	0x0002
        /*0012*/ 	.short	0x0010
        /*0014*/ 	.byte	0x00, 0xf0, 0x11, 0x00


	//----- nvinfo : EIATTR_KPARAM_INFO
	.align		4
.L_11:
        /*0018*/ 	.byte	0x04, 0x17
        /*001a*/ 	.short	(.L_13 - .L_12)
.L_12:
        /*001c*/ 	.word	0x00000000
        /*0020*/ 	.short	0x0001
        /*0022*/ 	.short	0x0008
        /*0024*/ 	.byte	0x00, 0xf4, 0x21, 0x00


	//----- nvinfo : EIATTR_KPARAM_INFO
	.align		4
.L_13:
        /*0028*/ 	.byte	0x04, 0x17
        /*002a*/ 	.short	(.L_15 - .L_14)
.L_14:
        /*002c*/ 	.word	0x00000000
        /*0030*/ 	.short	0x0000
        /*0032*/ 	.short	0x0000
        /*0034*/ 	.byte	0x00, 0xf4, 0x21, 0x00


	//----- nvinfo : EIATTR_SPARSE_MMA_MASK
	.align		4
.L_15:
        /*0038*/ 	.byte	0x03, 0x50
        /*003a*/ 	.short	0x0000


	//----- nvinfo : EIATTR_MAXREG_COUNT
	.align		4
        /*003c*/ 	.byte	0x03, 0x1b
        /*003e*/ 	.short	0x00ff


	//----- nvinfo : EIATTR_EXIT_INSTR_OFFSETS
	.align		4
        /*0040*/ 	.byte	0x04, 0x1c
        /*0042*/ 	.short	(.L_17 - .L_16)


	//   ....[0]....
.L_16:
        /*0044*/ 	.word	0x00000150


	//   ....[1]....
        /*0048*/ 	.word	0x00000170


	//----- nvinfo : EIATTR_REQNTID
	.align		4
.L_17:
        /*004c*/ 	.byte	0x04, 0x10
        /*004e*/ 	.short	(.L_19 - .L_18)
.L_18:
        /*0050*/ 	.word	0x00000080
        /*0054*/ 	.word	0x00000001
        /*0058*/ 	.word	0x00000001


	//----- nvinfo : EIATTR_CBANK_PARAM_SIZE
	.align		4
.L_19:
        /*005c*/ 	.byte	0x03, 0x19
        /*005e*/ 	.short	0x0014


	//----- nvinfo : EIATTR_PARAM_CBANK
	.align		4
        /*0060*/ 	.byte	0x04, 0x0a
        /*0062*/ 	.short	(.L_21 - .L_20)
	.align		4
.L_20:
        /*0064*/ 	.word	index@(.nv.constant0.triton_poi_fused_relu_5)
        /*0068*/ 	.short	0x0210
        /*006a*/ 	.short	0x0014


	//----- nvinfo : EIATTR_SW_WAR
	.align		4
.L_21:
        /*006c*/ 	.byte	0x04, 0x36
        /*006e*/ 	.short	(.L_23 - .L_22)
.L_22:
        /*0070*/ 	.word	0x00000008
.L_23:


//--------------------- .nv.callgraph             --------------------------
	.section	.nv.callgraph,"",@"SHT_CUDA_CALLGRAPH"
	.align	4
	.sectionentsize	8
	.align		4
        /*0000*/ 	.word	0x00000000
	.align		4
        /*0004*/ 	.word	0xffffffff
	.align		4
        /*0008*/ 	.word	0x00000000
	.align		4
        /*000c*/ 	.word	0xfffffffe
	.align		4
        /*0010*/ 	.word	0x00000000
	.align		4
        /*0014*/ 	.word	0xfffffffd
	.align		4
        /*0018*/ 	.word	0x00000000
	.align		4
        /*001c*/ 	.word	0xfffffffc


//--------------------- .text.triton_poi_fused_relu_5 --------------------------
	.section	.text.triton_poi_fused_relu_5,"ax",@progbits
	.align	128
        .global         triton_poi_fused_relu_5
        .type           triton_poi_fused_relu_5,@function
        .size           triton_poi_fused_relu_5,(.L_x_1 - triton_poi_fused_relu_5)
        .other          triton_poi_fused_relu_5,@"STO_CUDA_ENTRY STV_DEFAULT"
triton_poi_fused_relu_5:
.text.triton_poi_fused_relu_5:
[----:B------:R-:W0:Y:S02]  /*0000*/  LDC R1, c[0x0][0x28] ;  /* 0x00000a00ff017b82 */ /* 0x000e240000000800 */
[----:B------:R-:W1:Y:S01]  /*0010*/  S2R R0, SR_TID.X ;  /* 0x0000000000007919 */ /* 0x000e620000002100 */
[----:B------:R-:W2:Y:S01]  /*0020*/  LDC.64 R2, c[0x0][0x210] ;  /* 0x00008400ff027b82 */ /* 0x000ea20000000a00 */
[----:B------:R-:W-:Y:S01]  /*0030*/  ULDC.64 UR4, c[0x0][0x208] ;  /* 0x0000820000047ab9 */ /* 0x000fe20000000a00 */
[----:B------:R-:W3:Y:S06]  /*0040*/  S2R R7, SR_CTAID.X ;  /* 0x0000000000077919 */ /* 0x000eec0000002500 */
[----:B------:R-:W4:Y:S01]  /*0050*/  LDC.64 R4, c[0x0][0x218] ;  /* 0x00008600ff047b82 */ /* 0x000f220000000a00 */
[----:B-1----:R-:W-:-:S04]  /*0060*/  LOP3.LUT R0, R0, 0x7f, RZ, 0xc0, !PT ;  /* 0x0000007f00007812 */ /* 0x002fc800078ec0ff */
[----:B---3--:R-:W-:-:S04]  /*0070*/  LEA R7, R7, R0, 0x7 ;  /* 0x0000000007077211 */ /* 0x008fc800078e38ff */
[C---:B------:R-:W-:Y:S01]  /*0080*/  ISETP.GE.AND P1, PT, R7.reuse, 0x180, PT ;  /* 0x000001800700780c */ /* 0x040fe20003f26270 */
[----:B------:R-:W-:-:S04]  /*0090*/  IMAD.HI R0, R7, 0x2aaaaaab, RZ ;  /* 0x2aaaaaab07007827 */ /* 0x000fc800078e02ff */
[----:B--2---:R-:W-:Y:S01]  /*00a0*/  IMAD.WIDE R2, R7, 0x4, R2 ;  /* 0x0000000407027825 */ /* 0x004fe200078e0202 */
[----:B------:R-:W-:-:S05]  /*00b0*/  LEA.HI R0, R0, R0, RZ, 0x1 ;  /* 0x0000000000007211 */ /* 0x000fca00078f08ff */
[----:B------:R-:W-:Y:S01]  /*00c0*/  IMAD R9, R0, -0x6, R7 ;  /* 0xfffffffa00097824 */ /* 0x000fe200078e0207 */
[----:B------:R-:W-:Y:S01]  /*00d0*/  HFMA2.MMA R0, -RZ, RZ, 0, 0 ;  /* 0x00000000ff007435 */ /* 0x000fe200000001ff */
[----:B------:R-:W-:Y:S02]  /*00e0*/  MOV R7, RZ ;  /* 0x000000ff00077202 */ /* 0x000fe40000000f00 */
[----:B----4-:R-:W-:-:S05]  /*00f0*/  IMAD.WIDE R4, R9, 0x4, R4 ;  /* 0x0000000409047825 */ /* 0x010fca00078e0204 */
[----:B------:R-:W2:Y:S04]  /*0100*/  @!P1 LDG.E.EL R7, desc[UR4][R4.64] ;  /* 0x0000000404079981 */ /* 0x000ea8000c2e1900 */
[----:B------:R-:W2:Y:S02]  /*0110*/  @!P1 LDG.E R0, desc[UR4][R2.64] ;  /* 0x0000000402009981 */ /* 0x000ea4000c1e1900 */
[----:B--2---:R-:W-:Y:S01]  /*0120*/  FADD R6, R7, R0 ;  /* 0x0000000007067221 */ /* 0x004fe20000000000 */
[----:B------:R-:W-:-:S04]  /*0130*/  FSETP.GEU.AND P0, PT, R0, -R7, PT ;  /* 0x800000070000720b */ /* 0x000fc80003f0e000 */
[----:B------:R-:W-:Y:S01]  /*0140*/  FSEL R7, R6, RZ, P0 ;  /* 0x000000ff06077208 */ /* 0x000fe20000000000 */
[----:B------:R-:W-:Y:S08]  /*0150*/  @P1 EXIT ;  /* 0x000000000000194d */ /* 0x000ff00003800000 */
[----:B------:R-:W-:Y:S01]  /*0160*/  STG.E desc[UR4][R2.64], R7 ;  /* 0x0000000702007986 */ /* 0x000fe2000c101904 */
[----:B------:R-:W-:Y:S05]  /*0170*/  EXIT ;  /* 0x000000000000794d */ /* 0x000fea0003800000 */
.L_x_0:
[----:B------:R-:W-:-:S00]  /*0180*/  BRA `(.L_x_0) ;  /* 0xfffffffc00fc7947 */ /* 0x000fc0000383ffff */
[----:B------:R-:W-:-:S00]  /*0190*/  NOP ;  /* 0x0000000000007918 */ /* 0x000fc00000000000 */
        /* <DEDUP_REMOVED lines=14> */
.L_x_1:


//--------------------- .nv.constant0.triton_poi_fused_relu_5 --------------------------
	.section	.nv.constant0.triton_poi_fused_relu_5,"a",@progbits
	.sectionflags	@""
	.align	4
.nv.constant0.triton_poi_fused_relu_5:
	.zero		548
